	.headerflags	@"EF_CUDA_TEXMODE_UNIFIED EF_CUDA_64BIT_ADDRESS EF_CUDA_ACCELERATORS EF_CUDA_SM90 EF_CUDA_VIRTUAL_SM(EF_CUDA_SM90)"
	.elftype	@"ET_EXEC"


//--------------------- .nv.info                  --------------------------
	.section	.nv.info,"",@"SHT_CUDA_INFO"
	.align	4


	//----- nvinfo : EIATTR_REGCOUNT
	.align		4
        /*0000*/ 	.byte	0x04, 0x2f
        /*0002*/ 	.short	(.L_2 - .L_1)
	.align		4
.L_1:
        /*0004*/ 	.word	index@(triton_poi_fused_add_native_group_norm_relu_12)
        /*0008*/ 	.word	0x00000020


	//----- nvinfo : EIATTR_MIN_STACK_SIZE
	.align		4
.L_2:
        /*000c*/ 	.byte	0x04, 0x12
        /*000e*/ 	.short	(.L_4 - .L_3)
	.align		4
.L_3:
        /*0010*/ 	.word	index@(triton_poi_fused_add_native_group_norm_relu_12)
        /*0014*/ 	.word	0x00000000


	//----- nvinfo : EIATTR_FRAME_SIZE
	.align		4
.L_4:
        /*0018*/ 	.byte	0x04, 0x11
        /*001a*/ 	.short	(.L_6 - .L_5)
	.align		4
.L_5:
        /*001c*/ 	.word	index@(triton_poi_fused_add_native_group_norm_relu_12)
        /*0020*/ 	.word	0x00000000


	//----- nvinfo : EIATTR_MIN_STACK_SIZE
	.align		4
.L_6:
        /*0024*/ 	.byte	0x04, 0x12
        /*0026*/ 	.short	(.L_8 - .L_7)
	.align		4
.L_7:
        /*0028*/ 	.word	index@(triton_poi_fused_add_native_group_norm_relu_12)
        /*002c*/ 	.word	0x00000000
.L_8:


//--------------------- .nv.info.triton_poi_fused_add_native_group_norm_relu_12 --------------------------
	.section	.nv.info.triton_poi_fused_add_native_group_norm_relu_12,"",@"SHT_CUDA_INFO"
	.sectionflags	@""
	.align	4


	//----- nvinfo : EIATTR_CUDA_API_VERSION
	.align		4
        /*0000*/ 	.byte	0x04, 0x37
        /*0002*/ 	.short	(.L_10 - .L_9)
.L_9:
        /*0004*/ 	.word	0x0000007c


	//----- nvinfo : EIATTR_KPARAM_INFO
	.align		4
.L_10:
        /*0008*/ 	.byte	0x04, 0x17
        /*000a*/ 	.short	(.L_12 - .L_11)
.L_11:
        /*000c*/ 	.word	0x00000000
        /*0010*/ 	.short	0x000b
        /*0012*/ 	.short	0x0058
        /*0014*/ 	.byte	0x00, 0xf0, 0x11, 0x00


	//----- nvinfo : EIATTR_KPARAM_INFO
	.align		4
.L_12:
        /*0018*/ 	.byte	0x04, 0x17
        /*001a*/ 	.short	(.L_14 - .L_13)
.L_13:
        /*001c*/ 	.word	0x00000000
        /*0020*/ 	.short	0x000a
        /*0022*/ 	.short	0x0050
        /*0024*/ 	.byte	0x00, 0xf4, 0x21, 0x00


	//----- nvinfo : EIATTR_KPARAM_INFO
	.align		4
.L_14:
        /*0028*/ 	.byte	0x04, 0x17
        /*002a*/ 	.short	(.L_16 - .L_15)
.L_15:
        /*002c*/ 	.word	0x00000000
        /*0030*/ 	.short	0x0009
        /*0032*/ 	.short	0x0048
        /*0034*/ 	.byte	0x00, 0xf4, 0x21, 0x00


	//----- nvinfo : EIATTR_KPARAM_INFO
	.align		4
.L_16:
        /*0038*/ 	.byte	0x04, 0x17
        /*003a*/ 	.short	(.L_18 - .L_17)
.L_17:
        /*003c*/ 	.word	0x00000000
        /*0040*/ 	.short	0x0008
        /*0042*/ 	.short	0x0040
        /*0044*/ 	.byte	0x00, 0xf4, 0x21, 0x00


	//----- nvinfo : EIATTR_KPARAM_INFO
	.align		4
.L_18:
        /*0048*/ 	.byte	0x04, 0x17
        /*004a*/ 	.short	(.L_20 - .L_19)
.L_19:
        /*004c*/ 	.word	0x00000000
        /*0050*/ 	.short	0x0007
        /*0052*/ 	.short	0x0038
        /*0054*/ 	.byte	0x00, 0xf4, 0x21, 0x00


	//----- nvinfo : EIATTR_KPARAM_INFO
	.align		4
.L_20:
        /*0058*/ 	.byte	0x04, 0x17
        /*005a*/ 	.short	(.L_22 - .L_21)
.L_21:
        /*005c*/ 	.word	0x00000000
        /*0060*/ 	.short	0x0006
        /*0062*/ 	.short	0x0030
        /*0064*/ 	.byte	0x00, 0xf4, 0x21, 0x00


	//----- nvinfo : EIATTR_KPARAM_INFO
	.align		4
.L_22:
        /*0068*/ 	.byte	0x04, 0x17
        /*006a*/ 	.short	(.L_24 - .L_23)
.L_23:
        /*006c*/ 	.word	0x00000000
        /*0070*/ 	.short	0x0005
        /*0072*/ 	.short	0x0028
        /*0074*/ 	.byte	0x00, 0xf4, 0x21, 0x00


	//----- nvinfo : EIATTR_KPARAM_INFO
	.align		4
.L_24:
        /*0078*/ 	.byte	0x04, 0x17
        /*007a*/ 	.short	(.L_26 - .L_25)
.L_25:
        /*007c*/ 	.word	0x00000000
        /*0080*/ 	.short	0x0004
        /*0082*/ 	.short	0x0020
        /*0084*/ 	.byte	0x00, 0xf4, 0x21, 0x00


	//----- nvinfo : EIATTR_KPARAM_INFO
	.align		4
.L_26:
        /*0088*/ 	.byte	0x04, 0x17
        /*008a*/ 	.short	(.L_28 - .L_27)
.L_27:
        /*008c*/ 	.word	0x00000000
        /*0090*/ 	.short	0x0003
        /*0092*/ 	.short	0x0018
        /*0094*/ 	.byte	0x00, 0xf4, 0x21, 0x00


	//----- nvinfo : EIATTR_KPARAM_INFO
	.align		4
.L_28:
        /*0098*/ 	.byte	0x04, 0x17
        /*009a*/ 	.short	(.L_30 - .L_29)
.L_29:
        /*009c*/ 	.word	0x00000000
        /*00a0*/ 	.short	0x0002
        /*00a2*/ 	.short	0x0010
        /*00a4*/ 	.byte	0x00, 0xf4, 0x21, 0x00


	//----- nvinfo : EIATTR_KPARAM_INFO
	.align		4
.L_30:
        /*00a8*/ 	.byte	0x04, 0x17
        /*00aa*/ 	.short	(.L_32 - .L_31)
.L_31:
        /*00ac*/ 	.word	0x00000000
        /*00b0*/ 	.short	0x0001
        /*00b2*/ 	.short	0x0008
        /*00b4*/ 	.byte	0x00, 0xf4, 0x21, 0x00


	//----- nvinfo : EIATTR_KPARAM_INFO
	.align		4
.L_32:
        /*00b8*/ 	.byte	0x04, 0x17
        /*00ba*/ 	.short	(.L_34 - .L_33)
.L_33:
        /*00bc*/ 	.word	0x00000000
        /*00c0*/ 	.short	0x0000
        /*00c2*/ 	.short	0x0000
        /*00c4*/ 	.byte	0x00, 0xf4, 0x21, 0x00


	//----- nvinfo : EIATTR_SPARSE_MMA_MASK
	.align		4
.L_34:
        /*00c8*/ 	.byte	0x03, 0x50
        /*00ca*/ 	.short	0x0000


	//----- nvinfo : EIATTR_MAXREG_COUNT
	.align		4
        /*00cc*/ 	.byte	0x03, 0x1b
        /*00ce*/ 	.short	0x00ff


	//----- nvinfo : EIATTR_EXIT_INSTR_OFFSETS
	.align		4
        /*00d0*/ 	.byte	0x04, 0x1c
        /*00d2*/ 	.short	(.L_36 - .L_35)


	//   ....[0]....
.L_35:
        /*00d4*/ 	.word	0x00000660


	//----- nvinfo : EIATTR_REQNTID
	.align		4
.L_36:
        /*00d8*/ 	.byte	0x04, 0x10
        /*00da*/ 	.short	(.L_38 - .L_37)
.L_37:
        /*00dc*/ 	.word	0x00000100
        /*00e0*/ 	.word	0x00000001
        /*00e4*/ 	.word	0x00000001


	//----- nvinfo : EIATTR_CBANK_PARAM_SIZE
	.align		4
.L_38:
        /*00e8*/ 	.byte	0x03, 0x19
        /*00ea*/ 	.short	0x005c


	//----- nvinfo : EIATTR_PARAM_CBANK
	.align		4
        /*00ec*/ 	.byte	0x04, 0x0a
        /*00ee*/ 	.short	(.L_40 - .L_39)
	.align		4
.L_39:
        /*00f0*/ 	.word	index@(.nv.constant0.triton_poi_fused_add_native_group_norm_relu_12)
        /*00f4*/ 	.short	0x0210
        /*00f6*/ 	.short	0x005c


	//----- nvinfo : EIATTR_SW_WAR
	.align		4
.L_40:
        /*00f8*/ 	.byte	0x04, 0x36
        /*00fa*/ 	.short	(.L_42 - .L_41)
.L_41:
        /*00fc*/ 	.word	0x00000008
.L_42:


//--------------------- .nv.callgraph             --------------------------
	.section	.nv.callgraph,"",@"SHT_CUDA_CALLGRAPH"
	.align	4
	.sectionentsize	8
	.align		4
        /*0000*/ 	.word	0x00000000
	.align		4
        /*0004*/ 	.word	0xffffffff
	.align		4
        /*0008*/ 	.word	0x00000000
	.align		4
        /*000c*/ 	.word	0xfffffffe
	.align		4
        /*0010*/ 	.word	0x00000000
	.align		4
        /*0014*/ 	.word	0xfffffffd
	.align		4
        /*0018*/ 	.word	0x00000000
	.align		4
        /*001c*/ 	.word	0xfffffffc


//--------------------- .nv.constant4             --------------------------
	.section	.nv.constant4,"a",@progbits
	.align	8
	.align		8
.nv.constant4:
        /*0000*/ 	.dword	_$_str


//--------------------- .text.triton_poi_fused_add_native_group_norm_relu_12 --------------------------
	.section	.text.triton_poi_fused_add_native_group_norm_relu_12,"ax",@progbits
	.align	128
        .global         triton_poi_fused_add_native_group_norm_relu_12
        .type           triton_poi_fused_add_native_group_norm_relu_12,@function
        .size           triton_poi_fused_add_native_group_norm_relu_12,(.L_x_1 - triton_poi_fused_add_native_group_norm_relu_12)
        .other          triton_poi_fused_add_native_group_norm_relu_12,@"STO_CUDA_ENTRY STV_DEFAULT"
triton_poi_fused_add_native_group_norm_relu_12:
.text.triton_poi_fused_add_native_group_norm_relu_12:
[----:B------:R-:W-:Y:S01]  /*0000*/  LDC R1, c[0x0][0x28] ;  /* 0x00000a00ff017b82 */ /* 0x000fe20000000800 */
[----:B------:R-:W1:Y:S07]  /*0010*/  S2R R0, SR_TID.X ;  /* 0x0000000000007919 */ /* 0x000e6e0000002100 */
[----:B------:R-:W2:Y:S01]  /*0020*/  LDC.64 R28, c[0x0][0x220] ;  /* 0x00008800ff1c7b82 */ /* 0x000ea20000000a00 */
[----:B------:R-:W-:Y:S01]  /*0030*/  ULDC.64 UR4, c[0x0][0x208] ;  /* 0x0000820000047ab9 */ /* 0x000fe20000000a00 */
[----:B------:R-:W3:Y:S06]  /*0040*/  S2R R3, SR_CTAID.X ;  /* 0x0000000000037919 */ /* 0x000eec0000002500 */
[----:B------:R-:W4:Y:S08]  /*0050*/  LDC.64 R12, c[0x0][0x240] ;  /* 0x00009000ff0c7b82 */ /* 0x000f300000000a00 */
[----:B------:R-:W5:Y:S08]  /*0060*/  LDC.64 R10, c[0x0][0x218] ;  /* 0x00008600ff0a7b82 */ /* 0x000f700000000a00 */
[----:B------:R-:W2:Y:S01]  /*0070*/  LDC.64 R24, c[0x0][0x248] ;  /* 0x00009200ff187b82 */ /* 0x000ea20000000a00 */
[----:B-1----:R-:W-:-:S07]  /*0080*/  SHF.L.U32 R0, R0, 0x1, RZ ;  /* 0x0000000100007819 */ /* 0x002fce00000006ff */
[----:B------:R-:W1:Y:S01]  /*0090*/  LDC.64 R18, c[0x0][0x258] ;  /* 0x00009600ff127b82 */ /* 0x000e620000000a00 */
[----:B------:R-:W-:Y:S02]  /*00a0*/  LOP3.LUT R0, R0, 0x1fe, RZ, 0xc0, !PT ;  /* 0x000001fe00007812 */ /* 0x000fe400078ec0ff */
[----:B---3--:R-:W-:Y:S02]  /*00b0*/  SHF.R.S32.HI R5, RZ, 0x16, R3 ;  /* 0x00000016ff057819 */ /* 0x008fe40000011403 */
[----:B------:R-:W-:-:S03]  /*00c0*/  LEA R0, R3, R0, 0x9 ;  /* 0x0000000003007211 */ /* 0x000fc600078e48ff */
[----:B------:R-:W3:Y:S01]  /*00d0*/  LDC.64 R20, c[0x0][0x260] ;  /* 0x00009800ff147b82 */ /* 0x000ee20000000a00 */
[----:B------:R-:W-:Y:S02]  /*00e0*/  SGXT R5, R5, 0x1 ;  /* 0x000000010505781a */ /* 0x000fe40000000200 */
[----:B------:R-:W-:Y:S02]  /*00f0*/  IADD3 R2, R0, 0x1, RZ ;  /* 0x0000000100027810 */ /* 0x000fe40007ffe0ff */
[C---:B------:R-:W-:Y:S02]  /*0100*/  LEA.HI R3, R5.reuse, R0, RZ, 0x8 ;  /* 0x0000000005037211 */ /* 0x040fe400078f40ff */
[----:B------:R-:W-:Y:S01]  /*0110*/  LEA.HI R4, R5, R2, RZ, 0x8 ;  /* 0x0000000205047211 */ /* 0x000fe200078f40ff */
[----:B------:R-:W1:Y:S01]  /*0120*/  LDC.64 R16, c[0x0][0x238] ;  /* 0x00008e00ff107b82 */ /* 0x000e620000000a00 */
[----:B------:R-:W-:Y:S02]  /*0130*/  LOP3.LUT R3, R3, 0xffffff00, RZ, 0xc0, !PT ;  /* 0xffffff0003037812 */ /* 0x000fe400078ec0ff */
[----:B------:R-:W-:-:S02]  /*0140*/  LOP3.LUT R7, R4, 0xff00, RZ, 0xc0, !PT ;  /* 0x0000ff0004077812 */ /* 0x000fc400078ec0ff */
[----:B------:R-:W-:Y:S02]  /*0150*/  IADD3 R23, R0, -R3, RZ ;  /* 0x8000000300177210 */ /* 0x000fe40007ffe0ff */
[----:B------:R-:W-:Y:S02]  /*0160*/  IADD3 R7, R2, -R7, RZ ;  /* 0x8000000702077210 */ /* 0x000fe40007ffe0ff */
[----:B------:R-:W-:Y:S02]  /*0170*/  PRMT R2, R23, 0x9910, RZ ;  /* 0x0000991017027816 */ /* 0x000fe400000000ff */
[----:B------:R-:W-:Y:S02]  /*0180*/  PRMT R3, R7, 0x9910, RZ ;  /* 0x0000991007037816 */ /* 0x000fe400000000ff */
[----:B------:R-:W-:Y:S02]  /*0190*/  SHF.R.S32.HI R2, RZ, 0xf, R2 ;  /* 0x0000000fff027819 */ /* 0x000fe40000011402 */
[----:B------:R-:W-:-:S02]  /*01a0*/  SHF.R.S32.HI R3, RZ, 0xf, R3 ;  /* 0x0000000fff037819 */ /* 0x000fc40000011403 */
[----:B------:R-:W-:Y:S02]  /*01b0*/  LOP3.LUT R2, R2, 0xffff, RZ, 0xc0, !PT ;  /* 0x0000ffff02027812 */ /* 0x000fe400078ec0ff */
[----:B------:R-:W-:Y:S02]  /*01c0*/  LOP3.LUT R6, R3, 0xffff, RZ, 0xc0, !PT ;  /* 0x0000ffff03067812 */ /* 0x000fe400078ec0ff */
[----:B------:R-:W-:Y:S02]  /*01d0*/  LEA.HI R4, R2, R23, RZ, 0x13 ;  /* 0x0000001702047211 */ /* 0x000fe400078f98ff */
[----:B------:R-:W-:Y:S01]  /*01e0*/  LEA.HI R7, R6, R7, RZ, 0x13 ;  /* 0x0000000706077211 */ /* 0x000fe200078f98ff */
[----:B------:R-:W1:Y:S01]  /*01f0*/  LDC.64 R2, c[0x0][0x228] ;  /* 0x00008a00ff027b82 */ /* 0x000e620000000a00 */
[----:B------:R-:W-:Y:S02]  /*0200*/  PRMT R4, R4, 0x9910, RZ ;  /* 0x0000991004047816 */ /* 0x000fe400000000ff */
[----:B------:R-:W-:-:S02]  /*0210*/  PRMT R8, R7, 0x9910, RZ ;  /* 0x0000991007087816 */ /* 0x000fc400000000ff */
[----:B------:R-:W-:Y:S02]  /*0220*/  SHF.R.S32.HI R4, RZ, 0x3, R4 ;  /* 0x00000003ff047819 */ /* 0x000fe40000011404 */
[----:B------:R-:W-:Y:S01]  /*0230*/  LEA.HI R5, R5, R0, RZ, 0x10 ;  /* 0x0000000005057211 */ /* 0x000fe200078f80ff */
[----:B------:R-:W2:Y:S01]  /*0240*/  LDC.64 R6, c[0x0][0x250] ;  /* 0x00009400ff067b82 */ /* 0x000ea20000000a00 */
[----:B------:R-:W-:Y:S02]  /*0250*/  SHF.R.S32.HI R8, RZ, 0x3, R8 ;  /* 0x00000003ff087819 */ /* 0x000fe40000011408 */
[----:B------:R-:W-:Y:S02]  /*0260*/  PRMT R4, R4, 0x9910, RZ ;  /* 0x0000991004047816 */ /* 0x000fe400000000ff */
[----:B------:R-:W-:Y:S02]  /*0270*/  SHF.R.S32.HI R5, RZ, 0x10, R5 ;  /* 0x00000010ff057819 */ /* 0x000fe40000011405 */
[----:B------:R-:W-:-:S02]  /*0280*/  PRMT R8, R8, 0x9910, RZ ;  /* 0x0000991008087816 */ /* 0x000fc400000000ff */
[C---:B------:R-:W-:Y:S02]  /*0290*/  LEA R27, R5.reuse, R4, 0x5 ;  /* 0x00000004051b7211 */ /* 0x040fe400078e28ff */
[----:B------:R-:W-:-:S03]  /*02a0*/  LEA R9, R5, R8, 0x5 ;  /* 0x0000000805097211 */ /* 0x000fc600078e28ff */
[----:B01----:R-:W-:-:S04]  /*02b0*/  IMAD.WIDE R4, R27, 0x4, R2 ;  /* 0x000000041b047825 */ /* 0x003fc800078e0202 */
[----:B------:R-:W-:Y:S02]  /*02c0*/  IMAD.WIDE R2, R9, 0x4, R2 ;  /* 0x0000000409027825 */ /* 0x000fe400078e0202 */
[----:B------:R-:W3:Y:S02]  /*02d0*/  LDG.E.EL R4, desc[UR4][R4.64] ;  /* 0x0000000404047981 */ /* 0x000ee4000c2e1900 */
[--C-:B--2---:R-:W-:Y:S02]  /*02e0*/  IMAD.WIDE R14, R27, 0x4, R6.reuse ;  /* 0x000000041b0e7825 */ /* 0x104fe400078e0206 */
[----:B------:R-:W2:Y:S02]  /*02f0*/  LDG.E.EL R3, desc[UR4][R2.64] ;  /* 0x0000000402037981 */ /* 0x000ea4000c2e1900 */
[----:B------:R-:W-:-:S05]  /*0300*/  IMAD.WIDE R6, R9, 0x4, R6 ;  /* 0x0000000409067825 */ /* 0x000fca00078e0206 */
[----:B------:R-:W2:Y:S04]  /*0310*/  LDG.E.EL R5, desc[UR4][R6.64] ;  /* 0x0000000406057981 */ /* 0x000ea8000c2e1900 */
[----:B------:R0:W2:Y:S02]  /*0320*/  LDG.E.EL R2, desc[UR4][R14.64] ;  /* 0x000000040e027981 */ /* 0x0000a4000c2e1900 */
[----:B0-----:R-:W0:Y:S01]  /*0330*/  LDC.64 R14, c[0x0][0x230] ;  /* 0x00008c00ff0e7b82 */ /* 0x001e220000000a00 */
[----:B------:R-:W-:-:S04]  /*0340*/  IMAD.WIDE R6, R27, 0x4, R28 ;  /* 0x000000041b067825 */ /* 0x000fc800078e021c */
[C---:B----4-:R-:W-:Y:S02]  /*0350*/  IMAD.WIDE R12, R0.reuse, 0x4, R12 ;  /* 0x00000004000c7825 */ /* 0x050fe400078e020c */
[----:B------:R-:W4:Y:S02]  /*0360*/  LDG.E.EL R7, desc[UR4][R6.64] ;  /* 0x0000000406077981 */ /* 0x000f24000c2e1900 */
[----:B-----5:R-:W-:Y:S02]  /*0370*/  IMAD.WIDE R10, R0, 0x4, R10 ;  /* 0x00000004000a7825 */ /* 0x020fe400078e020a */
[----:B------:R-:W5:Y:S02]  /*0380*/  LDG.E.64 R12, desc[UR4][R12.64] ;  /* 0x000000040c0c7981 */ /* 0x000f64000c1e1b00 */
[----:B------:R-:W-:Y:S02]  /*0390*/  IMAD.WIDE R26, R27, 0x4, R24 ;  /* 0x000000041b1a7825 */ /* 0x000fe400078e0218 */
[----:B------:R-:W4:Y:S02]  /*03a0*/  LDG.E.64 R10, desc[UR4][R10.64] ;  /* 0x000000040a0a7981 */ /* 0x000f24000c1e1b00 */
[----:B------:R-:W-:-:S04]  /*03b0*/  IMAD.WIDE R28, R9, 0x4, R28 ;  /* 0x00000004091c7825 */ /* 0x000fc800078e021c */
[----:B------:R-:W-:Y:S01]  /*03c0*/  IMAD.WIDE R24, R9, 0x4, R24 ;  /* 0x0000000409187825 */ /* 0x000fe200078e0218 */
[----:B------:R-:W5:Y:S04]  /*03d0*/  LDG.E.EL R6, desc[UR4][R28.64] ;  /* 0x000000041c067981 */ /* 0x000f68000c2e1900 */
[----:B------:R-:W5:Y:S01]  /*03e0*/  LDG.E.EL R9, desc[UR4][R26.64] ;  /* 0x000000041a097981 */ /* 0x000f62000c2e1900 */
[----:B------:R-:W-:-:S03]  /*03f0*/  IMAD.WIDE R18, R23, 0x4, R18 ;  /* 0x0000000417127825 */ /* 0x000fc600078e0212 */
[----:B------:R-:W5:Y:S01]  /*0400*/  LDG.E.EL R8, desc[UR4][R24.64] ;  /* 0x0000000418087981 */ /* 0x000f62000c2e1900 */
[----:B---3--:R-:W-:-:S03]  /*0410*/  IMAD.WIDE R20, R23, 0x4, R20 ;  /* 0x0000000417147825 */ /* 0x008fc600078e0214 */
[----:B------:R-:W3:Y:S01]  /*0420*/  LDG.E.EL.64 R18, desc[UR4][R18.64] ;  /* 0x0000000412127981 */ /* 0x000ee2000c2e1b00 */
[----:B0-----:R-:W-:-:S03]  /*0430*/  IMAD.WIDE R14, R23, 0x4, R14 ;  /* 0x00000004170e7825 */ /* 0x001fc600078e020e */
[----:B------:R-:W3:Y:S01]  /*0440*/  LDG.E.EL.64 R20, desc[UR4][R20.64] ;  /* 0x0000000414147981 */ /* 0x000ee2000c2e1b00 */
[----:B------:R-:W-:-:S03]  /*0450*/  IMAD.WIDE R16, R23, 0x4, R16 ;  /* 0x0000000417107825 */ /* 0x000fc600078e0210 */
[----:B------:R-:W3:Y:S04]  /*0460*/  LDG.E.EL.64 R14, desc[UR4][R14.64] ;  /* 0x000000040e0e7981 */ /* 0x000ee8000c2e1b00 */
[----:B------:R-:W3:Y:S01]  /*0470*/  LDG.E.EL.64 R16, desc[UR4][R16.64] ;  /* 0x0000000410107981 */ /* 0x000ee2000c2e1b00 */
[----:B------:R-:W-:-:S10]  /*0480*/  HFMA2.MMA R23, -RZ, RZ, 0.75, 0 ;  /* 0x3a000000ff177435 */ /* 0x000fd400000001ff */
[----:B------:R-:W-:-:S06]  /*0490*/  FFMA R4, R4, R23, 9.9999997473787516356e-06 ;  /* 0x3727c5ac04047423 */ /* 0x000fcc0000000017 */
[----:B------:R-:W0:Y:S01]  /*04a0*/  MUFU.RSQ R4, R4 ;  /* 0x0000000400047308 */ /* 0x000e220000001400 */
[-C--:B--2---:R-:W-:Y:S01]  /*04b0*/  FFMA R5, R5, R23.reuse, 9.9999997473787516356e-06 ;  /* 0x3727c5ac05057423 */ /* 0x084fe20000000017 */
[-C--:B------:R-:W-:Y:S01]  /*04c0*/  FFMA R22, R2, R23.reuse, 9.9999997473787516356e-06 ;  /* 0x3727c5ac02167423 */ /* 0x080fe20000000017 */
[----:B------:R-:W-:-:S05]  /*04d0*/  FFMA R23, R3, R23, 9.9999997473787516356e-06 ;  /* 0x3727c5ac03177423 */ /* 0x000fca0000000017 */
[----:B------:R-:W-:Y:S01]  /*04e0*/  MUFU.RSQ R5, R5 ;  /* 0x0000000500057308 */ /* 0x000fe20000001400 */
[----:B------:R-:W1:Y:S07]  /*04f0*/  LDC.64 R2, c[0x0][0x210] ;  /* 0x00008400ff027b82 */ /* 0x000e6e0000000a00 */
[----:B------:R-:W2:Y:S08]  /*0500*/  MUFU.RSQ R22, R22 ;  /* 0x0000001600167308 */ /* 0x000eb00000001400 */
[----:B------:R-:W2:Y:S01]  /*0510*/  MUFU.RSQ R23, R23 ;  /* 0x0000001700177308 */ /* 0x000ea20000001400 */
[----:B----4-:R-:W-:-:S04]  /*0520*/  FADD R7, R10, -R7 ;  /* 0x800000070a077221 */ /* 0x010fc80000000000 */
[----:B0-----:R-:W-:Y:S01]  /*0530*/  FMUL R7, R4, R7 ;  /* 0x0000000704077220 */ /* 0x001fe20000400000 */
[----:B-----5:R-:W-:Y:S01]  /*0540*/  FADD R6, R11, -R6 ;  /* 0x800000060b067221 */ /* 0x020fe20000000000 */
[----:B------:R-:W-:Y:S01]  /*0550*/  FADD R9, R12, -R9 ;  /* 0x800000090c097221 */ /* 0x000fe20000000000 */
[----:B------:R-:W-:-:S03]  /*0560*/  FADD R8, R13, -R8 ;  /* 0x800000080d087221 */ /* 0x000fc60000000000 */
[----:B--2---:R-:W-:Y:S01]  /*0570*/  FMUL R9, R22, R9 ;  /* 0x0000000916097220 */ /* 0x004fe20000400000 */
[----:B------:R-:W-:Y:S01]  /*0580*/  FMUL R6, R23, R6 ;  /* 0x0000000617067220 */ /* 0x000fe20000400000 */
[----:B------:R-:W-:Y:S02]  /*0590*/  FMUL R8, R5, R8 ;  /* 0x0000000805087220 */ /* 0x000fe40000400000 */
[----:B---3--:R-:W-:Y:S02]  /*05a0*/  FFMA R9, R18, R9, R20 ;  /* 0x0000000912097223 */ /* 0x008fe40000000014 */
[----:B------:R-:W-:Y:S01]  /*05b0*/  FFMA R8, R19, R8, R21 ;  /* 0x0000000813087223 */ /* 0x000fe20000000015 */
[----:B------:R-:W-:Y:S01]  /*05c0*/  FFMA R14, R14, R7, R16 ;  /* 0x000000070e0e7223 */ /* 0x000fe20000000010 */
[----:B------:R-:W-:-:S04]  /*05d0*/  FFMA R15, R15, R6, R17 ;  /* 0x000000060f0f7223 */ /* 0x000fc80000000011 */
[----:B------:R-:W-:Y:S01]  /*05e0*/  FSETP.GEU.AND P0, PT, R14, -R9, PT ;  /* 0x800000090e00720b */ /* 0x000fe20003f0e000 */
[----:B------:R-:W-:Y:S01]  /*05f0*/  FADD R9, R9, R14 ;  /* 0x0000000e09097221 */ /* 0x000fe20000000000 */
[----:B------:R-:W-:Y:S01]  /*0600*/  FADD R4, R8, R15 ;  /* 0x0000000f08047221 */ /* 0x000fe20000000000 */
[----:B------:R-:W-:Y:S01]  /*0610*/  FSETP.GEU.AND P1, PT, R15, -R8, PT ;  /* 0x800000080f00720b */ /* 0x000fe20003f2e000 */
[----:B-1----:R-:W-:Y:S02]  /*0620*/  IMAD.WIDE R2, R0, 0x4, R2 ;  /* 0x0000000400027825 */ /* 0x002fe400078e0202 */
[----:B------:R-:W-:Y:S02]  /*0630*/  FSEL R6, R9, RZ, P0 ;  /* 0x000000ff09067208 */ /* 0x000fe40000000000 */
[----:B------:R-:W-:-:S05]  /*0640*/  FSEL R7, R4, RZ, P1 ;  /* 0x000000ff04077208 */ /* 0x000fca0000800000 */
[----:B------:R-:W-:Y:S01]  /*0650*/  STG.E.64 desc[UR4][R2.64], R6 ;  /* 0x0000000602007986 */ /* 0x000fe2000c101b04 */
[----:B------:R-:W-:Y:S05]  /*0660*/  EXIT ;  /* 0x000000000000794d */ /* 0x000fea0003800000 */
.L_x_0:
[----:B------:R-:W-:-:S00]  /*0670*/  BRA `(.L_x_0) ;  /* 0xfffffffc00fc7947 */ /* 0x000fc0000383ffff */
[----:B------:R-:W-:-:S00]  /*0680*/  NOP ;  /* 0x0000000000007918 */ /* 0x000fc00000000000 */
[----:B------:R-:W-:-:S00]  /*0690*/  NOP ;  /* 0x0000000000007918 */ /* 0x000fc00000000000 */
[----:B------:R-:W-:-:S00]  /*06a0*/  NOP ;  /* 0x0000000000007918 */ /* 0x000fc00000000000 */
[----:B------:R-:W-:-:S00]  /*06b0*/  NOP ;  /* 0x0000000000007918 */ /* 0x000fc00000000000 */
[----:B------:R-:W-:-:S00]  /*06c0*/  NOP ;  /* 0x0000000000007918 */ /* 0x000fc00000000000 */
[----:B------:R-:W-:-:S00]  /*06d0*/  NOP ;  /* 0x0000000000007918 */ /* 0x000fc00000000000 */
[----:B------:R-:W-:-:S00]  /*06e0*/  NOP ;  /* 0x0000000000007918 */ /* 0x000fc00000000000 */
[----:B------:R-:W-:-:S00]  /*06f0*/  NOP ;  /* 0x0000000000007918 */ /* 0x000fc00000000000 */
.L_x_1:


//--------------------- .nv.global.init           --------------------------
	.section	.nv.global.init,"aw",@progbits
.nv.global.init:
	.type		_$_str,@object
	.size		_$_str,(.L_0 - _$_str)
_$_str:
        /*0000*/ 	.byte	0x5f, 0x5f, 0x43, 0x55, 0x44, 0x41, 0x5f, 0x46, 0x54, 0x5a, 0x00
.L_0:


//--------------------- .nv.constant0.triton_poi_fused_add_native_group_norm_relu_12 --------------------------
	.section	.nv.constant0.triton_poi_fused_add_native_group_norm_relu_12,"a",@progbits
	.sectionflags	@""
	.align	4
.nv.constant0.triton_poi_fused_add_native_group_norm_relu_12:
	.zero		620
